//
// Generated by NVIDIA NVVM Compiler
//
// Compiler Build ID: CL-36424714
// Cuda compilation tools, release 13.0, V13.0.88
// Based on NVVM 20.0.0
//

.version 9.0
.target sm_100
.address_size 64

	// .globl	_Z11globalarrayPf
.const .align 4 .b8 A[32] = {0, 0, 0, 0, 1, 0, 0, 0, 2, 0, 0, 0, 3, 0, 0, 0, 4, 0, 0, 0, 5, 0, 0, 0, 6, 0, 0, 0, 7};

.visible .entry _Z11globalarrayPf(
	.param .u64 .ptr .align 1 _Z11globalarrayPf_param_0
)
{
	.reg .pred 	%p<2>;
	.reg .b32 	%r<3>;
	.reg .b32 	%f<2>;
	.reg .b64 	%rd<6>;

	ld.param.u64 	%rd1, [_Z11globalarrayPf_param_0];
	mov.u32 	%r1, %tid.x;
	mul.wide.u32 	%rd2, %r1, 4;
	mov.u64 	%rd3, A;
	add.s64 	%rd4, %rd3, %rd2;
	ld.const.u32 	%r2, [%rd4];
	setp.eq.s32 	%p1, %r2, %r1;
	@%p1 bra 	$L__BB0_2;
	cvta.to.global.u64 	%rd5, %rd1;
	cvt.rn.f32.u32 	%f1, %r1;
	st.global.f32 	[%rd5], %f1;
$L__BB0_2:
	ret;

}


// ===== COMPILED SASS (sm_100) =====

	.target	sm_100

	.elftype	@"ET_EXEC"


//--------------------- .note.nv.tkinfo           --------------------------
	.section	.note.nv.tkinfo,"",@"SHT_NOTE"
	.sectionflags	@"SHF_NOTE_NV_TKINFO"
	.tkinfo
        /*0018*/ 	.word	0x00000002
        /*0030*/ 	.string	""
        /*0030*/ 	.string	"ptxas"
        /*0030*/ 	.string	"Cuda compilation tools, release 13.0, V13.0.88"
        /*0030*/ 	.string	"Build cuda_13.0.r13.0/compiler.36424714_0"
        /*0030*/ 	.string	"-arch sm_100 -m 64 "



//--------------------- .note.nv.cuinfo           --------------------------
	.section	.note.nv.cuinfo,"",@"SHT_NOTE"
	.sectionflags	@"SHF_NOTE_NV_CUINFO"
        /*0018*/ 	.short	0x0002
        /*001a*/ 	.short	0x0064
        /*001c*/ 	.short	0x0082
	.zero		2


//--------------------- .nv.info                  --------------------------
	.section	.nv.info,"",@"SHT_CUDA_INFO"
	.align	4


	//----- nvinfo : EIATTR_REGCOUNT
	.align		4
        /*0000*/ 	.byte	0x04, 0x2f
        /*0002*/ 	.short	(.L_2 - .L_1)
	.align		4
.L_1:
        /*0004*/ 	.word	index@(_Z11globalarrayPf)
        /*0008*/ 	.word	0x00000008


	//----- nvinfo : EIATTR_FRAME_SIZE
	.align		4
.L_2:
        /*000c*/ 	.byte	0x04, 0x11
        /*000e*/ 	.short	(.L_4 - .L_3)
	.align		4
.L_3:
        /*0010*/ 	.word	index@(_Z11globalarrayPf)
        /*0014*/ 	.word	0x00000000


	//----- nvinfo : EIATTR_MIN_STACK_SIZE
	.align		4
.L_4:
        /*0018*/ 	.byte	0x04, 0x12
        /*001a*/ 	.short	(.L_6 - .L_5)
	.align		4
.L_5:
        /*001c*/ 	.word	index@(_Z11globalarrayPf)
        /*0020*/ 	.word	0x00000000
.L_6:


//--------------------- .nv.compat                --------------------------
	.section	.nv.compat,"",@"SHT_CUDA_COMPAT_INFO"
	.align	4
        /*0000*/ 	.byte	0x02, 0x09, 0x00, 0x00, 0x02, 0x02, 0x01, 0x00, 0x02, 0x05, 0x05, 0x00, 0x03, 0x07, 0x01, 0x01
        /*0010*/ 	.byte	0x02, 0x03, 0x00, 0x00, 0x02, 0x06, 0x01, 0x00, 0x04, 0x0b, 0x08, 0x00, 0x09, 0x00, 0x00, 0x00
        /*0020*/ 	.byte	0x00, 0x00, 0x00, 0x00


//--------------------- .nv.info._Z11globalarrayPf --------------------------
	.section	.nv.info._Z11globalarrayPf,"",@"SHT_CUDA_INFO"
	.sectionflags	@""
	.align	4


	//----- nvinfo : EIATTR_CUDA_API_VERSION
	.align		4
        /*0000*/ 	.byte	0x04, 0x37
        /*0002*/ 	.short	(.L_8 - .L_7)
.L_7:
        /*0004*/ 	.word	0x00000082


	//----- nvinfo : EIATTR_KPARAM_INFO
	.align		4
.L_8:
        /*0008*/ 	.byte	0x04, 0x17
        /*000a*/ 	.short	(.L_10 - .L_9)
.L_9:
        /*000c*/ 	.word	0x00000000
        /*0010*/ 	.short	0x0000
        /*0012*/ 	.short	0x0000
        /*0014*/ 	.byte	0x00, 0xf5, 0x21, 0x00


	//----- nvinfo : EIATTR_SPARSE_MMA_MASK
	.align		4
.L_10:
        /*0018*/ 	.byte	0x03, 0x50
        /*001a*/ 	.short	0x0000


	//----- nvinfo : EIATTR_MAXREG_COUNT
	.align		4
        /*001c*/ 	.byte	0x03, 0x1b
        /*001e*/ 	.short	0x00ff


	//----- nvinfo : EIATTR_MERCURY_ISA_VERSION
	.align		4
        /*0020*/ 	.byte	0x03, 0x5f
        /*0022*/ 	.short	0x0101


	//----- nvinfo : EIATTR_VRC_CTA_INIT_COUNT
	.align		4
        /*0024*/ 	.byte	0x02, 0x4a
	.zero		1
	.zero		1


	//----- nvinfo : EIATTR_EXIT_INSTR_OFFSETS
	.align		4
        /*0028*/ 	.byte	0x04, 0x1c
        /*002a*/ 	.short	(.L_12 - .L_11)


	//   ....[0]....
.L_11:
        /*002c*/ 	.word	0x00000050


	//   ....[1]....
        /*0030*/ 	.word	0x000000a0


	//----- nvinfo : EIATTR_CBANK_PARAM_SIZE
	.align		4
.L_12:
        /*0034*/ 	.byte	0x03, 0x19
        /*0036*/ 	.short	0x0008


	//----- nvinfo : EIATTR_PARAM_CBANK
	.align		4
        /*0038*/ 	.byte	0x04, 0x0a
        /*003a*/ 	.short	(.L_14 - .L_13)
	.align		4
.L_13:
        /*003c*/ 	.word	index@(.nv.constant0._Z11globalarrayPf)
        /*0040*/ 	.short	0x0380
        /*0042*/ 	.short	0x0008


	//----- nvinfo : EIATTR_SW_WAR
	.align		4
.L_14:
        /*0044*/ 	.byte	0x04, 0x36
        /*0046*/ 	.short	(.L_16 - .L_15)
.L_15:
        /*0048*/ 	.word	0x00000008
.L_16:


//--------------------- .nv.callgraph             --------------------------
	.section	.nv.callgraph,"",@"SHT_CUDA_CALLGRAPH"
	.align	4
	.sectionentsize	8
	.align		4
        /*0000*/ 	.word	0x00000000
	.align		4
        /*0004*/ 	.word	0xffffffff
	.align		4
        /*0008*/ 	.word	0x00000000
	.align		4
        /*000c*/ 	.word	0xfffffffe
	.align		4
        /*0010*/ 	.word	0x00000000
	.align		4
        /*0014*/ 	.word	0xfffffffd
	.align		4
        /*0018*/ 	.word	0x00000000
	.align		4
        /*001c*/ 	.word	0xfffffffc


//--------------------- .nv.constant3             --------------------------
	.section	.nv.constant3,"a",@progbits
	.align	4
.nv.constant3:
	.type		A,@object
	.size		A,(.L_0 - A)
A:
        /*0000*/ 	.byte	0x00, 0x00, 0x00, 0x00, 0x01, 0x00, 0x00, 0x00, 0x02, 0x00, 0x00, 0x00, 0x03, 0x00, 0x00, 0x00
        /*0010*/ 	.byte	0x04, 0x00, 0x00, 0x00, 0x05, 0x00, 0x00, 0x00, 0x06, 0x00, 0x00, 0x00, 0x07, 0x00, 0x00, 0x00
.L_0:


//--------------------- .text._Z11globalarrayPf   --------------------------
	.section	.text._Z11globalarrayPf,"ax",@progbits
	.align	128
        .global         _Z11globalarrayPf
        .type           _Z11globalarrayPf,@function
        .size           _Z11globalarrayPf,(.L_x_1 - _Z11globalarrayPf)
        .other          _Z11globalarrayPf,@"STO_CUDA_ENTRY STV_DEFAULT"
_Z11globalarrayPf:
.text._Z11globalarrayPf:
[----:B------:R-:W-:Y:S01]  /*0000*/  LDC R1, c[0x0][0x37c] ;  /* 0x0000df00ff017b82 */ /* 0x000fe20000000800 */
[----:B------:R-:W0:Y:S02]  /*0010*/  S2R R5, SR_TID.X ;  /* 0x0000000000057919 */ /* 0x000e240000002100 */
[----:B0-----:R-:W-:-:S06]  /*0020*/  IMAD.SHL.U32 R0, R5, 0x4, RZ ;  /* 0x0000000405007824 */ /* 0x001fcc00078e00ff */
[----:B------:R-:W0:Y:S02]  /*0030*/  LDC R0, c[0x3][R0] ;  /* 0x00c0000000007b82 */ /* 0x000e240000000800 */
[----:B0-----:R-:W-:-:S13]  /*0040*/  ISETP.NE.AND P0, PT, R0, R5, PT ;  /* 0x000000050000720c */ /* 0x001fda0003f05270 */
[----:B------:R-:W-:Y:S05]  /*0050*/  @!P0 EXIT ;  /* 0x000000000000894d */ /* 0x000fea0003800000 */
[----:B------:R-:W0:Y:S01]  /*0060*/  LDC.64 R2, c[0x0][0x380] ;  /* 0x0000e000ff027b82 */ /* 0x000e220000000a00 */
[----:B------:R-:W0:Y:S01]  /*0070*/  LDCU.64 UR4, c[0x0][0x358] ;  /* 0x00006b00ff0477ac */ /* 0x000e220008000a00 */
[----:B------:R-:W-:-:S05]  /*0080*/  I2FP.F32.U32 R5, R5 ;  /* 0x0000000500057245 */ /* 0x000fca0000201000 */
[----:B0-----:R-:W-:Y:S01]  /*0090*/  STG.E desc[UR4][R2.64], R5 ;  /* 0x0000000502007986 */ /* 0x001fe2000c101904 */
[----:B------:R-:W-:Y:S05]  /*00a0*/  EXIT ;  /* 0x000000000000794d */ /* 0x000fea0003800000 */
.L_x_0:
[----:B------:R-:W-:-:S00]  /*00b0*/  BRA `(.L_x_0) ;  /* 0xfffffffc00fc7947 */ /* 0x000fc0000383ffff */
[----:B------:R-:W-:-:S00]  /*00c0*/  NOP ;  /* 0x0000000000007918 */ /* 0x000fc00000000000 */
        /* <DEDUP_REMOVED lines=11> */
.L_x_1:


//--------------------- .nv.shared.reserved.0     --------------------------
	.section	.nv.shared.reserved.0,"aw",@nobits
	.weak		__nv_reservedSMEM_offset_0_alias
	.size		__nv_reservedSMEM_offset_0_alias, 0, 64
	.other		__nv_reservedSMEM_offset_0_alias,@"STO_CUDA_RESERVED_SHARED STV_DEFAULT"
__nv_reservedSMEM_offset_0_alias:
	.zero		0
	.zero		64


//--------------------- .nv.constant0._Z11globalarrayPf --------------------------
	.section	.nv.constant0._Z11globalarrayPf,"a",@progbits
	.sectionflags	@""
	.align	4
.nv.constant0._Z11globalarrayPf:
	.zero		904


//--------------------- SYMBOLS --------------------------

	.type		.nv.reservedSmem.offset0,@object
	.size		.nv.reservedSmem.offset0,0x4
